	.headerflags	@"EF_CUDA_TEXMODE_UNIFIED EF_CUDA_64BIT_ADDRESS EF_CUDA_ACCELERATORS EF_CUDA_SM90 EF_CUDA_VIRTUAL_SM(EF_CUDA_SM90)"
	.elftype	@"ET_EXEC"


//--------------------- .nv.info                  --------------------------
	.section	.nv.info,"",@"SHT_CUDA_INFO"
	.align	4


	//----- nvinfo : EIATTR_REGCOUNT
	.align		4
        /*0000*/ 	.byte	0x04, 0x2f
        /*0002*/ 	.short	(.L_1 - .L_0)
	.align		4
.L_0:
        /*0004*/ 	.word	index@(triton_poi_fused_add_convolution_mul_9)
        /*0008*/ 	.word	0x0000002a


	//----- nvinfo : EIATTR_MIN_STACK_SIZE
	.align		4
.L_1:
        /*000c*/ 	.byte	0x04, 0x12
        /*000e*/ 	.short	(.L_3 - .L_2)
	.align		4
.L_2:
        /*0010*/ 	.word	index@(triton_poi_fused_add_convolution_mul_9)
        /*0014*/ 	.word	0x00000000


	//----- nvinfo : EIATTR_FRAME_SIZE
	.align		4
.L_3:
        /*0018*/ 	.byte	0x04, 0x11
        /*001a*/ 	.short	(.L_5 - .L_4)
	.align		4
.L_4:
        /*001c*/ 	.word	index@(triton_poi_fused_add_convolution_mul_9)
        /*0020*/ 	.word	0x00000000


	//----- nvinfo : EIATTR_MIN_STACK_SIZE
	.align		4
.L_5:
        /*0024*/ 	.byte	0x04, 0x12
        /*0026*/ 	.short	(.L_7 - .L_6)
	.align		4
.L_6:
        /*0028*/ 	.word	index@(triton_poi_fused_add_convolution_mul_9)
        /*002c*/ 	.word	0x00000000
.L_7:


//--------------------- .nv.info.triton_poi_fused_add_convolution_mul_9 --------------------------
	.section	.nv.info.triton_poi_fused_add_convolution_mul_9,"",@"SHT_CUDA_INFO"
	.sectionflags	@""
	.align	4


	//----- nvinfo : EIATTR_CUDA_API_VERSION
	.align		4
        /*0000*/ 	.byte	0x04, 0x37
        /*0002*/ 	.short	(.L_9 - .L_8)
.L_8:
        /*0004*/ 	.word	0x0000007c


	//----- nvinfo : EIATTR_KPARAM_INFO
	.align		4
.L_9:
        /*0008*/ 	.byte	0x04, 0x17
        /*000a*/ 	.short	(.L_11 - .L_10)
.L_10:
        /*000c*/ 	.word	0x00000000
        /*0010*/ 	.short	0x0009
        /*0012*/ 	.short	0x0044
        /*0014*/ 	.byte	0x00, 0xf0, 0x11, 0x00


	//----- nvinfo : EIATTR_KPARAM_INFO
	.align		4
.L_11:
        /*0018*/ 	.byte	0x04, 0x17
        /*001a*/ 	.short	(.L_13 - .L_12)
.L_12:
        /*001c*/ 	.word	0x00000000
        /*0020*/ 	.short	0x0008
        /*0022*/ 	.short	0x0040
        /*0024*/ 	.byte	0x00, 0xf0, 0x11, 0x00


	//----- nvinfo : EIATTR_KPARAM_INFO
	.align		4
.L_13:
        /*0028*/ 	.byte	0x04, 0x17
        /*002a*/ 	.short	(.L_15 - .L_14)
.L_14:
        /*002c*/ 	.word	0x00000000
        /*0030*/ 	.short	0x0007
        /*0032*/ 	.short	0x0038
        /*0034*/ 	.byte	0x00, 0xf4, 0x21, 0x00


	//----- nvinfo : EIATTR_KPARAM_INFO
	.align		4
.L_15:
        /*0038*/ 	.byte	0x04, 0x17
        /*003a*/ 	.short	(.L_17 - .L_16)
.L_16:
        /*003c*/ 	.word	0x00000000
        /*0040*/ 	.short	0x0006
        /*0042*/ 	.short	0x0030
        /*0044*/ 	.byte	0x00, 0xf4, 0x21, 0x00


	//----- nvinfo : EIATTR_KPARAM_INFO
	.align		4
.L_17:
        /*0048*/ 	.byte	0x04, 0x17
        /*004a*/ 	.short	(.L_19 - .L_18)
.L_18:
        /*004c*/ 	.word	0x00000000
        /*0050*/ 	.short	0x0005
        /*0052*/ 	.short	0x0028
        /*0054*/ 	.byte	0x00, 0xf4, 0x21, 0x00


	//----- nvinfo : EIATTR_KPARAM_INFO
	.align		4
.L_19:
        /*0058*/ 	.byte	0x04, 0x17
        /*005a*/ 	.short	(.L_21 - .L_20)
.L_20:
        /*005c*/ 	.word	0x00000000
        /*0060*/ 	.short	0x0004
        /*0062*/ 	.short	0x0020
        /*0064*/ 	.byte	0x00, 0xf4, 0x21, 0x00


	//----- nvinfo : EIATTR_KPARAM_INFO
	.align		4
.L_21:
        /*0068*/ 	.byte	0x04, 0x17
        /*006a*/ 	.short	(.L_23 - .L_22)
.L_22:
        /*006c*/ 	.word	0x00000000
        /*0070*/ 	.short	0x0003
        /*0072*/ 	.short	0x0018
        /*0074*/ 	.byte	0x00, 0xf4, 0x21, 0x00


	//----- nvinfo : EIATTR_KPARAM_INFO
	.align		4
.L_23:
        /*0078*/ 	.byte	0x04, 0x17
        /*007a*/ 	.short	(.L_25 - .L_24)
.L_24:
        /*007c*/ 	.word	0x00000000
        /*0080*/ 	.short	0x0002
        /*0082*/ 	.short	0x0010
        /*0084*/ 	.byte	0x00, 0xf4, 0x21, 0x00


	//----- nvinfo : EIATTR_KPARAM_INFO
	.align		4
.L_25:
        /*0088*/ 	.byte	0x04, 0x17
        /*008a*/ 	.short	(.L_27 - .L_26)
.L_26:
        /*008c*/ 	.word	0x00000000
        /*0090*/ 	.short	0x0001
        /*0092*/ 	.short	0x0008
        /*0094*/ 	.byte	0x00, 0xf4, 0x21, 0x00


	//----- nvinfo : EIATTR_KPARAM_INFO
	.align		4
.L_27:
        /*0098*/ 	.byte	0x04, 0x17
        /*009a*/ 	.short	(.L_29 - .L_28)
.L_28:
        /*009c*/ 	.word	0x00000000
        /*00a0*/ 	.short	0x0000
        /*00a2*/ 	.short	0x0000
        /*00a4*/ 	.byte	0x00, 0xf4, 0x21, 0x00


	//----- nvinfo : EIATTR_SPARSE_MMA_MASK
	.align		4
.L_29:
        /*00a8*/ 	.byte	0x03, 0x50
        /*00aa*/ 	.short	0x0000


	//----- nvinfo : EIATTR_MAXREG_COUNT
	.align		4
        /*00ac*/ 	.byte	0x03, 0x1b
        /*00ae*/ 	.short	0x00ff


	//----- nvinfo : EIATTR_EXIT_INSTR_OFFSETS
	.align		4
        /*00b0*/ 	.byte	0x04, 0x1c
        /*00b2*/ 	.short	(.L_31 - .L_30)


	//   ....[0]....
.L_30:
        /*00b4*/ 	.word	0x00000970


	//   ....[1]....
        /*00b8*/ 	.word	0x000009c0


	//----- nvinfo : EIATTR_REQNTID
	.align		4
.L_31:
        /*00bc*/ 	.byte	0x04, 0x10
        /*00be*/ 	.short	(.L_33 - .L_32)
.L_32:
        /*00c0*/ 	.word	0x00000080
        /*00c4*/ 	.word	0x00000001
        /*00c8*/ 	.word	0x00000001


	//----- nvinfo : EIATTR_CBANK_PARAM_SIZE
	.align		4
.L_33:
        /*00cc*/ 	.byte	0x03, 0x19
        /*00ce*/ 	.short	0x0048


	//----- nvinfo : EIATTR_PARAM_CBANK
	.align		4
        /*00d0*/ 	.byte	0x04, 0x0a
        /*00d2*/ 	.short	(.L_35 - .L_34)
	.align		4
.L_34:
        /*00d4*/ 	.word	index@(.nv.constant0.triton_poi_fused_add_convolution_mul_9)
        /*00d8*/ 	.short	0x0210
        /*00da*/ 	.short	0x0048


	//----- nvinfo : EIATTR_SW_WAR
	.align		4
.L_35:
        /*00dc*/ 	.byte	0x04, 0x36
        /*00de*/ 	.short	(.L_37 - .L_36)
.L_36:
        /*00e0*/ 	.word	0x00000008
.L_37:


//--------------------- .nv.callgraph             --------------------------
	.section	.nv.callgraph,"",@"SHT_CUDA_CALLGRAPH"
	.align	4
	.sectionentsize	8
	.align		4
        /*0000*/ 	.word	0x00000000
	.align		4
        /*0004*/ 	.word	0xffffffff
	.align		4
        /*0008*/ 	.word	0x00000000
	.align		4
        /*000c*/ 	.word	0xfffffffe
	.align		4
        /*0010*/ 	.word	0x00000000
	.align		4
        /*0014*/ 	.word	0xfffffffd
	.align		4
        /*0018*/ 	.word	0x00000000
	.align		4
        /*001c*/ 	.word	0xfffffffc


//--------------------- .text.triton_poi_fused_add_convolution_mul_9 --------------------------
	.section	.text.triton_poi_fused_add_convolution_mul_9,"ax",@progbits
	.sectionflags	@"SHF_BARRIERS=1"
	.align	128
        .global         triton_poi_fused_add_convolution_mul_9
        .type           triton_poi_fused_add_convolution_mul_9,@function
        .size           triton_poi_fused_add_convolution_mul_9,(.L_x_1 - triton_poi_fused_add_convolution_mul_9)
        .other          triton_poi_fused_add_convolution_mul_9,@"STO_CUDA_ENTRY STV_DEFAULT"
triton_poi_fused_add_convolution_mul_9:
.text.triton_poi_fused_add_convolution_mul_9:
[----:B------:R-:W0:Y:S01]  /*0000*/  LDC R1, c[0x0][0x28] ;  /* 0x00000a00ff017b82 */ /* 0x000e220000000800 */
[----:B------:R-:W1:Y:S07]  /*0010*/  S2R R0, SR_TID.X ;  /* 0x0000000000007919 */ /* 0x000e6e0000002100 */
[----:B------:R-:W2:Y:S01]  /*0020*/  LDC.64 R22, c[0x0][0x228] ;  /* 0x00008a00ff167b82 */ /* 0x000ea20000000a00 */
[----:B------:R-:W-:Y:S02]  /*0030*/  CS2R R8, SRZ ;  /* 0x0000000000087805 */ /* 0x000fe4000001ff00 */
[----:B------:R-:W-:Y:S01]  /*0040*/  CS2R R10, SRZ ;  /* 0x00000000000a7805 */ /* 0x000fe2000001ff00 */
[----:B------:R-:W3:Y:S01]  /*0050*/  S2R R2, SR_CTAID.X ;  /* 0x0000000000027919 */ /* 0x000ee20000002500 */
[----:B------:R-:W-:-:S02]  /*0060*/  CS2R R4, SRZ ;  /* 0x0000000000047805 */ /* 0x000fc4000001ff00 */
[----:B------:R-:W-:Y:S02]  /*0070*/  CS2R R6, SRZ ;  /* 0x0000000000067805 */ /* 0x000fe4000001ff00 */
[----:B------:R-:W-:Y:S01]  /*0080*/  CS2R R16, SRZ ;  /* 0x0000000000107805 */ /* 0x000fe2000001ff00 */
[----:B------:R-:W4:Y:S01]  /*0090*/  S2R R3, SR_CTAID.Y ;  /* 0x0000000000037919 */ /* 0x000f220000002600 */
[----:B------:R-:W5:Y:S01]  /*00a0*/  LDC.64 R28, c[0x0][0x220] ;  /* 0x00008800ff1c7b82 */ /* 0x000f620000000a00 */
[----:B------:R-:W-:Y:S01]  /*00b0*/  CS2R R12, SRZ ;  /* 0x00000000000c7805 */ /* 0x000fe2000001ff00 */
[----:B------:R-:W-:-:S06]  /*00c0*/  ULDC.64 UR6, c[0x0][0x208] ;  /* 0x0000820000067ab9 */ /* 0x000fcc0000000a00 */
[----:B------:R-:W2:Y:S08]  /*00d0*/  LDC.64 R20, c[0x0][0x230] ;  /* 0x00008c00ff147b82 */ /* 0x000eb00000000a00 */
[----:B------:R-:W2:Y:S01]  /*00e0*/  LDC.64 R36, c[0x0][0x210] ;  /* 0x00008400ff247b82 */ /* 0x000ea20000000a00 */
[----:B-1----:R-:W-:Y:S01]  /*00f0*/  IMAD.SHL.U32 R33, R0, 0x4, RZ ;  /* 0x0000000400217824 */ /* 0x002fe200078e00ff */
[----:B------:R-:W-:Y:S01]  /*0100*/  SHF.R.U32.HI R0, RZ, 0x3, R0 ;  /* 0x00000003ff007819 */ /* 0x000fe20000011600 */
[----:B---3--:R-:W-:-:S03]  /*0110*/  IMAD.SHL.U32 R2, R2, 0x20, RZ ;  /* 0x0000002002027824 */ /* 0x008fc600078e00ff */
[----:B------:R-:W-:Y:S02]  /*0120*/  SGXT.U32 R0, R0, 0x4 ;  /* 0x000000040000781a */ /* 0x000fe40000000000 */
[----:B----4-:R-:W-:Y:S02]  /*0130*/  SHF.L.U32 R34, R3, 0x5, RZ ;  /* 0x0000000503227819 */ /* 0x010fe400000006ff */
[----:B------:R-:W-:Y:S02]  /*0140*/  LOP3.LUT R32, R2, 0x1c, R33, 0xf8, !PT ;  /* 0x0000001c02207812 */ /* 0x000fe400078ef821 */
[----:B------:R-:W-:Y:S02]  /*0150*/  LOP3.LUT R15, R34, R0, RZ, 0xfc, !PT ;  /* 0x00000000220f7212 */ /* 0x000fe400078efcff */
[----:B------:R-:W-:Y:S01]  /*0160*/  LOP3.LUT R19, R34, 0x10, R0, 0xfe, !PT ;  /* 0x0000001022137812 */ /* 0x000fe200078efe00 */
[C---:B-----5:R-:W-:Y:S01]  /*0170*/  IMAD.WIDE R28, R32.reuse, 0x4, R28 ;  /* 0x00000004201c7825 */ /* 0x060fe200078e021c */
[----:B------:R-:W-:-:S03]  /*0180*/  ISETP.GE.AND P0, PT, R32, 0x40, PT ;  /* 0x000000402000780c */ /* 0x000fc60003f06270 */
[--C-:B------:R-:W-:Y:S01]  /*0190*/  IMAD R38, R15, 0x40, R32.reuse ;  /* 0x000000400f267824 */ /* 0x100fe200078e0220 */
[----:B------:R-:W-:Y:S01]  /*01a0*/  CS2R R14, SRZ ;  /* 0x00000000000e7805 */ /* 0x000fe2000001ff00 */
[----:B------:R-:W-:Y:S01]  /*01b0*/  IMAD R26, R19, 0x40, R32 ;  /* 0x00000040131a7824 */ /* 0x000fe200078e0220 */
[----:B------:R-:W-:Y:S01]  /*01c0*/  CS2R R18, SRZ ;  /* 0x0000000000127805 */ /* 0x000fe2000001ff00 */
[----:B--2---:R-:W-:-:S04]  /*01d0*/  IMAD.WIDE R24, R38, 0x4, R22 ;  /* 0x0000000426187825 */ /* 0x004fc800078e0216 */
[----:B0-----:R-:W-:Y:S02]  /*01e0*/  IMAD.WIDE R20, R32, 0x4, R20 ;  /* 0x0000000420147825 */ /* 0x001fe400078e0214 */
[----:B------:R-:W2:Y:S02]  /*01f0*/  @!P0 LDG.E.EL.128 R8, desc[UR6][R28.64] ;  /* 0x000000061c088981 */ /* 0x000ea4000c2e1d00 */
[----:B------:R-:W-:Y:S02]  /*0200*/  IMAD.WIDE R22, R26, 0x4, R22 ;  /* 0x000000041a167825 */ /* 0x000fe400078e0216 */
[----:B------:R0:W2:Y:S04]  /*0210*/  @!P0 LDG.E.EL.128 R4, desc[UR6][R24.64] ;  /* 0x0000000618048981 */ /* 0x0000a8000c2e1d00 */
[----:B------:R1:W2:Y:S04]  /*0220*/  @!P0 LDG.E.EL.128 R12, desc[UR6][R20.64] ;  /* 0x00000006140c8981 */ /* 0x0002a8000c2e1d00 */
[----:B------:R3:W4:Y:S01]  /*0230*/  @!P0 LDG.E.EL.128 R16, desc[UR6][R22.64] ;  /* 0x0000000616108981 */ /* 0x000722000c2e1d00 */
[----:B0-----:R-:W0:Y:S01]  /*0240*/  LDC.64 R24, c[0x0][0x218] ;  /* 0x00008600ff187b82 */ /* 0x001e220000000a00 */
[----:B-1----:R-:W-:-:S02]  /*0250*/  CS2R R20, SRZ ;  /* 0x0000000000147805 */ /* 0x002fc4000001ff00 */
[----:B---3--:R-:W-:Y:S01]  /*0260*/  CS2R R22, SRZ ;  /* 0x0000000000167805 */ /* 0x008fe2000001ff00 */
[--C-:B------:R-:W-:Y:S01]  /*0270*/  IMAD.WIDE R38, R38, 0x4, R36.reuse ;  /* 0x0000000426267825 */ /* 0x100fe200078e0224 */
[----:B------:R-:W-:Y:S02]  /*0280*/  CS2R R28, SRZ ;  /* 0x00000000001c7805 */ /* 0x000fe4000001ff00 */
[----:B------:R-:W-:Y:S01]  /*0290*/  CS2R R30, SRZ ;  /* 0x00000000001e7805 */ /* 0x000fe2000001ff00 */
[----:B------:R-:W-:Y:S01]  /*02a0*/  IMAD.WIDE R36, R26, 0x4, R36 ;  /* 0x000000041a247825 */ /* 0x000fe200078e0224 */
[----:B------:R-:W-:-:S04]  /*02b0*/  CS2R R26, SRZ ;  /* 0x00000000001a7805 */ /* 0x000fc8000001ff00 */
[----:B------:R-:W3:Y:S01]  /*02c0*/  @!P0 LDG.E.EL.128 R28, desc[UR6][R36.64] ;  /* 0x00000006241c8981 */ /* 0x000ee2000c2e1d00 */
[----:B0-----:R-:W-:-:S05]  /*02d0*/  IMAD.WIDE R24, R32, 0x4, R24 ;  /* 0x0000000420187825 */ /* 0x001fca00078e0218 */
[----:B------:R0:W3:Y:S02]  /*02e0*/  @!P0 LDG.E.EL.128 R20, desc[UR6][R24.64] ;  /* 0x0000000618148981 */ /* 0x0000e4000c2e1d00 */
[----:B0-----:R-:W-:-:S06]  /*02f0*/  CS2R R24, SRZ ;  /* 0x0000000000187805 */ /* 0x001fcc000001ff00 */
[----:B------:R-:W5:Y:S01]  /*0300*/  @!P0 LDG.E.EL.128 R24, desc[UR6][R38.64] ;  /* 0x0000000626188981 */ /* 0x000f62000c2e1d00 */
[-CC-:B--2---:R-:W-:Y:S01]  /*0310*/  FFMA R4, R4, R8.reuse, R12.reuse ;  /* 0x0000000804047223 */ /* 0x184fe2000000000c */
[-CC-:B------:R-:W-:Y:S01]  /*0320*/  FFMA R5, R5, R9.reuse, R13.reuse ;  /* 0x0000000905057223 */ /* 0x180fe2000000000d */
[----:B----4-:R-:W-:Y:S01]  /*0330*/  FFMA R16, R16, R8, R12 ;  /* 0x0000000810107223 */ /* 0x010fe2000000000c */
[----:B------:R-:W-:Y:S02]  /*0340*/  FFMA R17, R17, R9, R13 ;  /* 0x0000000911117223 */ /* 0x000fe4000000000d */
[----:B------:R-:W0:Y:S01]  /*0350*/  LDC.64 R12, c[0x0][0x238] ;  /* 0x00008e00ff0c7b82 */ /* 0x000e220000000a00 */
[-CC-:B------:R-:W-:Y:S01]  /*0360*/  FFMA R6, R6, R10.reuse, R14.reuse ;  /* 0x0000000a06067223 */ /* 0x180fe2000000000e */
[----:B------:R-:W-:Y:S01]  /*0370*/  FFMA R18, R18, R10, R14 ;  /* 0x0000000a12127223 */ /* 0x000fe2000000000e */
[-CC-:B------:R-:W-:Y:S01]  /*0380*/  FFMA R7, R7, R11.reuse, R15.reuse ;  /* 0x0000000b07077223 */ /* 0x180fe2000000000f */
[----:B------:R-:W-:Y:S01]  /*0390*/  FFMA R19, R19, R11, R15 ;  /* 0x0000000b13137223 */ /* 0x000fe2000000000f */
[----:B------:R-:W-:-:S02]  /*03a0*/  CS2R R8, SRZ ;  /* 0x0000000000087805 */ /* 0x000fc4000001ff00 */
[----:B------:R-:W-:Y:S01]  /*03b0*/  CS2R R10, SRZ ;  /* 0x00000000000a7805 */ /* 0x000fe2000001ff00 */
[----:B0-----:R-:W-:-:S05]  /*03c0*/  IMAD.WIDE R12, R32, 0x4, R12 ;  /* 0x00000004200c7825 */ /* 0x001fca00078e020c */
[----:B------:R0:W2:Y:S02]  /*03d0*/  @!P0 LDG.E.EL.128 R8, desc[UR6][R12.64] ;  /* 0x000000060c088981 */ /* 0x0000a4000c2e1d00 */
[----:B0-----:R-:W0:Y:S01]  /*03e0*/  LDC.64 R12, c[0x0][0x240] ;  /* 0x00009000ff0c7b82 */ /* 0x001e220000000a00 */
[C---:B---3--:R-:W-:Y:S01]  /*03f0*/  FADD R28, R20.reuse, R28 ;  /* 0x0000001c141c7221 */ /* 0x048fe20000000000 */
[C---:B------:R-:W-:Y:S01]  /*0400*/  FADD R29, R21.reuse, R29 ;  /* 0x0000001d151d7221 */ /* 0x040fe20000000000 */
[----:B------:R-:W-:Y:S01]  /*0410*/  CS2R R14, SRZ ;  /* 0x00000000000e7805 */ /* 0x000fe2000001ff00 */
[----:B-----5:R-:W-:Y:S01]  /*0420*/  FADD R24, R20, R24 ;  /* 0x0000001814187221 */ /* 0x020fe20000000000 */
[----:B------:R-:W-:Y:S01]  /*0430*/  FADD R25, R21, R25 ;  /* 0x0000001915197221 */ /* 0x000fe20000000000 */
[----:B0-----:R-:W-:Y:S01]  /*0440*/  IMAD.WIDE R20, R32, 0x4, R12 ;  /* 0x0000000420147825 */ /* 0x001fe200078e020c */
[----:B------:R-:W-:-:S06]  /*0450*/  CS2R R12, SRZ ;  /* 0x00000000000c7805 */ /* 0x000fcc000001ff00 */
[----:B------:R-:W2:Y:S01]  /*0460*/  @!P0 LDG.E.EL.128 R12, desc[UR6][R20.64] ;  /* 0x00000006140c8981 */ /* 0x000ea2000c2e1d00 */
[C---:B------:R-:W-:Y:S01]  /*0470*/  FADD R26, R22.reuse, R26 ;  /* 0x0000001a161a7221 */ /* 0x040fe20000000000 */
[----:B------:R-:W-:Y:S02]  /*0480*/  FADD R30, R22, R30 ;  /* 0x0000001e161e7221 */ /* 0x000fe40000000000 */
[----:B------:R-:W0:Y:S01]  /*0490*/  S2R R22, SR_TID.X ;  /* 0x0000000000167919 */ /* 0x000e220000002100 */
[----:B------:R-:W1:Y:S01]  /*04a0*/  S2UR UR5, SR_CgaCtaId ;  /* 0x00000000000579c3 */ /* 0x000e620000008800 */
[----:B------:R-:W-:-:S07]  /*04b0*/  FADD R27, R23, R27 ;  /* 0x0000001b171b7221 */ /* 0x000fce0000000000 */
[----:B------:R-:W-:Y:S01]  /*04c0*/  BAR.SYNC.DEFER_BLOCKING 0x0 ;  /* 0x0000000000007b1d */ /* 0x000fe20000010000 */
[----:B------:R-:W-:-:S05]  /*04d0*/  FADD R31, R23, R31 ;  /* 0x0000001f171f7221 */ /* 0x000fca0000000000 */
[----:B------:R-:W-:Y:S02]  /*04e0*/  UMOV UR4, 0x400 ;  /* 0x0000040000047882 */ /* 0x000fe40000000000 */
[----:B-1----:R-:W-:Y:S01]  /*04f0*/  UPRMT UR4, UR5, 0x654, UR4 ;  /* 0x0000065405047896 */ /* 0x002fe20008000004 */
[----:B------:R1:W-:Y:S04]  /*0500*/  @!P0 STG.E.128 desc[UR6][R38.64], R24 ;  /* 0x0000001826008986 */ /* 0x0003e8000c101d06 */
[----:B------:R-:W-:Y:S01]  /*0510*/  @!P0 STG.E.128 desc[UR6][R36.64], R28 ;  /* 0x0000001c24008986 */ /* 0x000fe2000c101d06 */
[----:B------:R-:W-:Y:S01]  /*0520*/  LOP3.LUT R33, R34, 0x1c, R33, 0xf8, !PT ;  /* 0x0000001c22217812 */ /* 0x000fe200078ef821 */
[-CC-:B--2---:R-:W-:Y:S01]  /*0530*/  FFMA R23, R24, R8.reuse, R12.reuse ;  /* 0x0000000818177223 */ /* 0x184fe2000000000c */
[----:B------:R-:W-:Y:S01]  /*0540*/  FFMA R35, R28, R8, R12 ;  /* 0x000000081c237223 */ /* 0x000fe2000000000c */
[-CC-:B------:R-:W-:Y:S01]  /*0550*/  FFMA R8, R25, R9.reuse, R13.reuse ;  /* 0x0000000919087223 */ /* 0x180fe2000000000d */
[----:B------:R-:W-:Y:S01]  /*0560*/  FFMA R32, R29, R9, R13 ;  /* 0x000000091d207223 */ /* 0x000fe2000000000d */
[----:B0-----:R-:W-:-:S02]  /*0570*/  SHF.L.U32 R9, R22, 0x7, RZ ;  /* 0x0000000716097819 */ /* 0x001fc400000006ff */
[----:B------:R-:W-:Y:S02]  /*0580*/  SHF.R.U32.HI R12, RZ, 0x3, R22 ;  /* 0x00000003ff0c7819 */ /* 0x000fe40000011616 */
[----:B------:R-:W-:Y:S02]  /*0590*/  LOP3.LUT R9, R9, 0x380, RZ, 0xc0, !PT ;  /* 0x0000038009097812 */ /* 0x000fe400078ec0ff */
[----:B------:R-:W-:Y:S02]  /*05a0*/  SGXT.U32 R20, R12, 0x4 ;  /* 0x000000040c14781a */ /* 0x000fe40000000000 */
[C---:B------:R-:W-:Y:S02]  /*05b0*/  LOP3.LUT R12, R9.reuse, 0x20, RZ, 0xfc, !PT ;  /* 0x00000020090c7812 */ /* 0x040fe400078efcff */
[C---:B------:R-:W-:Y:S02]  /*05c0*/  LOP3.LUT R21, R9.reuse, 0x40, RZ, 0xfc, !PT ;  /* 0x0000004009157812 */ /* 0x040fe400078efcff */
[----:B-1----:R-:W-:-:S02]  /*05d0*/  LOP3.LUT R24, R9, 0x60, RZ, 0xfc, !PT ;  /* 0x0000006009187812 */ /* 0x002fc400078efcff */
[C---:B------:R-:W-:Y:S02]  /*05e0*/  LOP3.LUT R20, R9.reuse, R20, RZ, 0xfc, !PT ;  /* 0x0000001409147212 */ /* 0x040fe400078efcff */
[----:B------:R-:W-:Y:S02]  /*05f0*/  LEA.HI R13, R9, UR4, RZ, 0x1f ;  /* 0x00000004090d7c11 */ /* 0x000fe4000f8ff8ff */
[----:B------:R-:W-:Y:S02]  /*0600*/  LEA.HI R9, R12, UR4, RZ, 0x1f ;  /* 0x000000040c097c11 */ /* 0x000fe4000f8ff8ff */
[----:B------:R-:W-:Y:S02]  /*0610*/  LEA.HI R21, R21, UR4, RZ, 0x1f ;  /* 0x0000000415157c11 */ /* 0x000fe4000f8ff8ff */
[----:B------:R-:W-:Y:S01]  /*0620*/  LEA.HI R25, R24, UR4, RZ, 0x1f ;  /* 0x0000000418197c11 */ /* 0x000fe2000f8ff8ff */
[C---:B------:R-:W-:Y:S01]  /*0630*/  IMAD R13, R20.reuse, 0x4, R13 ;  /* 0x00000004140d7824 */ /* 0x040fe200078e020d */
[C---:B------:R-:W-:Y:S01]  /*0640*/  LEA R12, R20.reuse, R21, 0x2 ;  /* 0x00000015140c7211 */ /* 0x040fe200078e10ff */
[----:B------:R-:W-:-:S02]  /*0650*/  IMAD R9, R20, 0x4, R9 ;  /* 0x0000000414097824 */ /* 0x000fc400078e0209 */
[-CC-:B------:R-:W-:Y:S01]  /*0660*/  FFMA R21, R26, R10.reuse, R14.reuse ;  /* 0x0000000a1a157223 */ /* 0x180fe2000000000e */
[----:B------:R-:W-:Y:S02]  /*0670*/  IMAD R20, R20, 0x4, R25 ;  /* 0x0000000414147824 */ /* 0x000fe400078e0219 */
[----:B------:R-:W-:Y:S01]  /*0680*/  FFMA R25, R30, R10, R14 ;  /* 0x0000000a1e197223 */ /* 0x000fe2000000000e */
[-C--:B------:R-:W-:Y:S01]  /*0690*/  FFMA R10, R27, R11.reuse, R15 ;  /* 0x0000000b1b0a7223 */ /* 0x080fe2000000000f */
[----:B------:R-:W-:Y:S01]  /*06a0*/  FADD R24, R4, R23 ;  /* 0x0000001704187221 */ /* 0x000fe20000000000 */
[----:B------:R-:W-:Y:S01]  /*06b0*/  FADD R26, R16, R35 ;  /* 0x00000023101a7221 */ /* 0x000fe20000000000 */
[----:B------:R-:W-:Y:S01]  /*06c0*/  FADD R16, R5, R8 ;  /* 0x0000000805107221 */ /* 0x000fe20000000000 */
[----:B------:R-:W-:Y:S01]  /*06d0*/  FFMA R14, R31, R11, R15 ;  /* 0x0000000b1f0e7223 */ /* 0x000fe2000000000f */
[----:B------:R-:W-:Y:S01]  /*06e0*/  FADD R21, R6, R21 ;  /* 0x0000001506157221 */ /* 0x000fe20000000000 */
[----:B------:R-:W-:Y:S01]  /*06f0*/  FADD R15, R7, R10 ;  /* 0x0000000a070f7221 */ /* 0x000fe20000000000 */
[----:B------:R-:W-:Y:S01]  /*0700*/  FADD R32, R17, R32 ;  /* 0x0000002011207221 */ /* 0x000fe20000000000 */
[----:B------:R-:W-:Y:S01]  /*0710*/  STS [R13], R24 ;  /* 0x000000180d007388 */ /* 0x000fe20000000800 */
[----:B------:R-:W-:Y:S01]  /*0720*/  FADD R25, R18, R25 ;  /* 0x0000001912197221 */ /* 0x000fe20000000000 */
[----:B------:R-:W-:Y:S01]  /*0730*/  FADD R19, R19, R14 ;  /* 0x0000000e13137221 */ /* 0x000fe20000000000 */
[C---:B------:R-:W-:Y:S01]  /*0740*/  IMAD.SHL.U32 R4, R22.reuse, 0x2, RZ ;  /* 0x0000000216047824 */ /* 0x040fe200078e00ff */
[----:B------:R-:W-:Y:S01]  /*0750*/  STS [R9+0x80], R16 ;  /* 0x0000801009007388 */ /* 0x000fe20000000800 */
[----:B------:R-:W-:Y:S01]  /*0760*/  SHF.L.U32 R8, R22, 0x2, RZ ;  /* 0x0000000216087819 */ /* 0x000fe200000006ff */
[----:B------:R-:W0:Y:S02]  /*0770*/  LDC.64 R10, c[0x0][0x248] ;  /* 0x00009200ff0a7b82 */ /* 0x000e240000000a00 */
[----:B------:R-:W-:Y:S04]  /*0780*/  STS [R12+0x100], R21 ;  /* 0x000100150c007388 */ /* 0x000fe80000000800 */
[----:B------:R-:W-:Y:S04]  /*0790*/  STS [R20+0x180], R15 ;  /* 0x0001800f14007388 */ /* 0x000fe80000000800 */
[----:B------:R-:W-:Y:S04]  /*07a0*/  STS [R13+0x40], R26 ;  /* 0x0000401a0d007388 */ /* 0x000fe80000000800 */
[----:B------:R1:W-:Y:S04]  /*07b0*/  STS [R9+0xc0], R32 ;  /* 0x0000c02009007388 */ /* 0x0003e80000000800 */
[----:B------:R-:W-:Y:S04]  /*07c0*/  STS [R12+0x140], R25 ;  /* 0x000140190c007388 */ /* 0x000fe80000000800 */
[----:B------:R-:W-:Y:S01]  /*07d0*/  STS [R20+0x1c0], R19 ;  /* 0x0001c01314007388 */ /* 0x000fe20000000800 */
[----:B------:R-:W-:-:S02]  /*07e0*/  LOP3.LUT R4, R4, 0xf0, RZ, 0xc0, !PT ;  /* 0x000000f004047812 */ /* 0x000fc400078ec0ff */
[----:B------:R-:W-:-:S03]  /*07f0*/  LOP3.LUT R8, R8, 0x1fc, RZ, 0xc0, !PT ;  /* 0x000001fc08087812 */ /* 0x000fc600078ec0ff */
[----:B------:R-:W-:-:S04]  /*0800*/  VIADD R5, R4, UR4 ;  /* 0x0000000404057c36 */ /* 0x000fc80008000000 */
[----:B------:R-:W-:Y:S01]  /*0810*/  IMAD R5, R8, 0x4, R5 ;  /* 0x0000000408057824 */ /* 0x000fe200078e0205 */
[----:B------:R-:W-:Y:S01]  /*0820*/  BAR.SYNC.DEFER_BLOCKING 0x0 ;  /* 0x0000000000007b1d */ /* 0x000fe20000010000 */
[----:B------:R-:W-:-:S04]  /*0830*/  SHF.R.S32.HI R14, RZ, 0x1a, R3 ;  /* 0x0000001aff0e7819 */ /* 0x000fc80000011403 */
[----:B------:R-:W-:-:S04]  /*0840*/  SGXT R14, R14, 0x1 ;  /* 0x000000010e0e781a */ /* 0x000fc80000000200 */
[----:B------:R-:W-:Y:S01]  /*0850*/  LEA.HI R14, R14, R33, RZ, 0xc ;  /* 0x000000210e0e7211 */ /* 0x000fe200078f60ff */
[----:B------:R-:W2:Y:S03]  /*0860*/  LDS.128 R4, [R5] ;  /* 0x0000000005047984 */ /* 0x000ea60000000c00 */
[C---:B------:R-:W-:Y:S02]  /*0870*/  SHF.L.U32 R3, R14.reuse, 0x6, RZ ;  /* 0x000000060e037819 */ /* 0x040fe400000006ff */
[----:B------:R-:W-:Y:S02]  /*0880*/  LOP3.LUT R14, R14, 0xfffff000, RZ, 0xc0, !PT ;  /* 0xfffff0000e0e7812 */ /* 0x000fe400078ec0ff */
[----:B-1----:R-:W-:Y:S02]  /*0890*/  LOP3.LUT R9, R3, 0xfffc0000, RZ, 0xc0, !PT ;  /* 0xfffc000003097812 */ /* 0x002fe400078ec0ff */
[----:B------:R-:W-:-:S02]  /*08a0*/  LOP3.LUT R3, R2, R0, RZ, 0xfc, !PT ;  /* 0x0000000002037212 */ /* 0x000fc400078efcff */
[----:B------:R-:W-:Y:S02]  /*08b0*/  LOP3.LUT R0, R2, 0x10, R0, 0xfe, !PT ;  /* 0x0000001002007812 */ /* 0x000fe400078efe00 */
[----:B------:R-:W-:Y:S02]  /*08c0*/  LOP3.LUT R13, R8, 0x200, RZ, 0xfc, !PT ;  /* 0x00000200080d7812 */ /* 0x000fe400078efcff */
[----:B------:R-:W-:Y:S02]  /*08d0*/  IADD3 R9, R9, R33, -R14 ;  /* 0x0000002109097210 */ /* 0x000fe40007ffe80e */
[C---:B------:R-:W-:Y:S02]  /*08e0*/  ISETP.GE.AND P1, PT, R3.reuse, 0x40, PT ;  /* 0x000000400300780c */ /* 0x040fe40003f26270 */
[----:B------:R-:W-:Y:S01]  /*08f0*/  ISETP.GE.AND P0, PT, R0, 0x40, PT ;  /* 0x000000400000780c */ /* 0x000fe20003f06270 */
[----:B------:R-:W-:Y:S01]  /*0900*/  IMAD R3, R3, 0x1000, R9 ;  /* 0x0000100003037824 */ /* 0x000fe200078e0209 */
[----:B------:R-:W-:-:S03]  /*0910*/  SHF.R.U32.HI R13, RZ, 0x1, R13 ;  /* 0x00000001ff0d7819 */ /* 0x000fc6000001160d */
[----:B0-----:R-:W-:Y:S01]  /*0920*/  IMAD.WIDE R2, R3, 0x4, R10 ;  /* 0x0000000403027825 */ /* 0x001fe200078e020a */
[----:B------:R-:W-:-:S04]  /*0930*/  LOP3.LUT R13, R13, 0x1f0, RZ, 0xc0, !PT ;  /* 0x000001f00d0d7812 */ /* 0x000fc800078ec0ff */
[----:B------:R-:W-:-:S05]  /*0940*/  IADD3 R13, R13, UR4, RZ ;  /* 0x000000040d0d7c10 */ /* 0x000fca000fffe0ff */
[----:B------:R-:W-:Y:S01]  /*0950*/  IMAD R13, R8, 0x4, R13 ;  /* 0x00000004080d7824 */ /* 0x000fe200078e020d */
[----:B--2---:R0:W-:Y:S02]  /*0960*/  @!P1 STG.E.128 desc[UR6][R2.64], R4 ;  /* 0x0000000402009986 */ /* 0x0041e4000c101d06 */
[----:B0-----:R-:W-:Y:S05]  /*0970*/  @P0 EXIT ;  /* 0x000000000000094d */ /* 0x001fea0003800000 */
[----:B------:R-:W0:Y:S01]  /*0980*/  LDS.128 R12, [R13+0x800] ;  /* 0x000800000d0c7984 */ /* 0x000e220000000c00 */
[----:B------:R-:W-:-:S05]  /*0990*/  LEA R9, R0, R9, 0xc ;  /* 0x0000000900097211 */ /* 0x000fca00078e60ff */
[----:B------:R-:W-:-:S05]  /*09a0*/  IMAD.WIDE R10, R9, 0x4, R10 ;  /* 0x00000004090a7825 */ /* 0x000fca00078e020a */
[----:B0-----:R-:W-:Y:S01]  /*09b0*/  STG.E.128 desc[UR6][R10.64], R12 ;  /* 0x0000000c0a007986 */ /* 0x001fe2000c101d06 */
[----:B------:R-:W-:Y:S05]  /*09c0*/  EXIT ;  /* 0x000000000000794d */ /* 0x000fea0003800000 */
.L_x_0:
[----:B------:R-:W-:-:S00]  /*09d0*/  BRA `(.L_x_0) ;  /* 0xfffffffc00fc7947 */ /* 0x000fc0000383ffff */
[----:B------:R-:W-:-:S00]  /*09e0*/  NOP ;  /* 0x0000000000007918 */ /* 0x000fc00000000000 */
        /* <DEDUP_REMOVED lines=9> */
.L_x_1:


//--------------------- .nv.shared.triton_poi_fused_add_convolution_mul_9 --------------------------
	.section	.nv.shared.triton_poi_fused_add_convolution_mul_9,"aw",@nobits
	.sectionflags	@""
	.align	16
	.zero		1024


//--------------------- .nv.constant0.triton_poi_fused_add_convolution_mul_9 --------------------------
	.section	.nv.constant0.triton_poi_fused_add_convolution_mul_9,"a",@progbits
	.sectionflags	@""
	.align	4
.nv.constant0.triton_poi_fused_add_convolution_mul_9:
	.zero		600
